	.headerflags	@"EF_CUDA_TEXMODE_UNIFIED EF_CUDA_64BIT_ADDRESS EF_CUDA_ACCELERATORS EF_CUDA_SM90 EF_CUDA_VIRTUAL_SM(EF_CUDA_SM90)"
	.elftype	@"ET_EXEC"


//--------------------- .nv.info                  --------------------------
	.section	.nv.info,"",@"SHT_CUDA_INFO"
	.align	4


	//----- nvinfo : EIATTR_REGCOUNT
	.align		4
        /*0000*/ 	.byte	0x04, 0x2f
        /*0002*/ 	.short	(.L_3 - .L_2)
	.align		4
.L_2:
        /*0004*/ 	.word	index@(triton_poi_fused__native_batch_norm_legit_no_training__prelu_kernel_add_14)
        /*0008*/ 	.word	0x00000016


	//----- nvinfo : EIATTR_MIN_STACK_SIZE
	.align		4
.L_3:
        /*000c*/ 	.byte	0x04, 0x12
        /*000e*/ 	.short	(.L_5 - .L_4)
	.align		4
.L_4:
        /*0010*/ 	.word	index@(triton_poi_fused__native_batch_norm_legit_no_training__prelu_kernel_add_14)
        /*0014*/ 	.word	0x00000000


	//----- nvinfo : EIATTR_FRAME_SIZE
	.align		4
.L_5:
        /*0018*/ 	.byte	0x04, 0x11
        /*001a*/ 	.short	(.L_7 - .L_6)
	.align		4
.L_6:
        /*001c*/ 	.word	index@(triton_poi_fused__native_batch_norm_legit_no_training__prelu_kernel_add_14)
        /*0020*/ 	.word	0x00000000


	//----- nvinfo : EIATTR_MIN_STACK_SIZE
	.align		4
.L_7:
        /*0024*/ 	.byte	0x04, 0x12
        /*0026*/ 	.short	(.L_9 - .L_8)
	.align		4
.L_8:
        /*0028*/ 	.word	index@(triton_poi_fused__native_batch_norm_legit_no_training__prelu_kernel_add_14)
        /*002c*/ 	.word	0x00000000
.L_9:


//--------------------- .nv.info.triton_poi_fused__native_batch_norm_legit_no_training__prelu_kernel_add_14 --------------------------
	.section	.nv.info.triton_poi_fused__native_batch_norm_legit_no_training__prelu_kernel_add_14,"",@"SHT_CUDA_INFO"
	.sectionflags	@""
	.align	4


	//----- nvinfo : EIATTR_CUDA_API_VERSION
	.align		4
        /*0000*/ 	.byte	0x04, 0x37
        /*0002*/ 	.short	(.L_11 - .L_10)
.L_10:
        /*0004*/ 	.word	0x0000007c


	//----- nvinfo : EIATTR_KPARAM_INFO
	.align		4
.L_11:
        /*0008*/ 	.byte	0x04, 0x17
        /*000a*/ 	.short	(.L_13 - .L_12)
.L_12:
        /*000c*/ 	.word	0x00000000
        /*0010*/ 	.short	0x0008
        /*0012*/ 	.short	0x0040
        /*0014*/ 	.byte	0x00, 0xf0, 0x11, 0x00


	//----- nvinfo : EIATTR_KPARAM_INFO
	.align		4
.L_13:
        /*0018*/ 	.byte	0x04, 0x17
        /*001a*/ 	.short	(.L_15 - .L_14)
.L_14:
        /*001c*/ 	.word	0x00000000
        /*0020*/ 	.short	0x0007
        /*0022*/ 	.short	0x0038
        /*0024*/ 	.byte	0x00, 0xf4, 0x21, 0x00


	//----- nvinfo : EIATTR_KPARAM_INFO
	.align		4
.L_15:
        /*0028*/ 	.byte	0x04, 0x17
        /*002a*/ 	.short	(.L_17 - .L_16)
.L_16:
        /*002c*/ 	.word	0x00000000
        /*0030*/ 	.short	0x0006
        /*0032*/ 	.short	0x0030
        /*0034*/ 	.byte	0x00, 0xf4, 0x21, 0x00


	//----- nvinfo : EIATTR_KPARAM_INFO
	.align		4
.L_17:
        /*0038*/ 	.byte	0x04, 0x17
        /*003a*/ 	.short	(.L_19 - .L_18)
.L_18:
        /*003c*/ 	.word	0x00000000
        /*0040*/ 	.short	0x0005
        /*0042*/ 	.short	0x0028
        /*0044*/ 	.byte	0x00, 0xf4, 0x21, 0x00


	//----- nvinfo : EIATTR_KPARAM_INFO
	.align		4
.L_19:
        /*0048*/ 	.byte	0x04, 0x17
        /*004a*/ 	.short	(.L_21 - .L_20)
.L_20:
        /*004c*/ 	.word	0x00000000
        /*0050*/ 	.short	0x0004
        /*0052*/ 	.short	0x0020
        /*0054*/ 	.byte	0x00, 0xf4, 0x21, 0x00


	//----- nvinfo : EIATTR_KPARAM_INFO
	.align		4
.L_21:
        /*0058*/ 	.byte	0x04, 0x17
        /*005a*/ 	.short	(.L_23 - .L_22)
.L_22:
        /*005c*/ 	.word	0x00000000
        /*0060*/ 	.short	0x0003
        /*0062*/ 	.short	0x0018
        /*0064*/ 	.byte	0x00, 0xf4, 0x21, 0x00


	//----- nvinfo : EIATTR_KPARAM_INFO
	.align		4
.L_23:
        /*0068*/ 	.byte	0x04, 0x17
        /*006a*/ 	.short	(.L_25 - .L_24)
.L_24:
        /*006c*/ 	.word	0x00000000
        /*0070*/ 	.short	0x0002
        /*0072*/ 	.short	0x0010
        /*0074*/ 	.byte	0x00, 0xf4, 0x21, 0x00


	//----- nvinfo : EIATTR_KPARAM_INFO
	.align		4
.L_25:
        /*0078*/ 	.byte	0x04, 0x17
        /*007a*/ 	.short	(.L_27 - .L_26)
.L_26:
        /*007c*/ 	.word	0x00000000
        /*0080*/ 	.short	0x0001
        /*0082*/ 	.short	0x0008
        /*0084*/ 	.byte	0x00, 0xf4, 0x21, 0x00


	//----- nvinfo : EIATTR_KPARAM_INFO
	.align		4
.L_27:
        /*0088*/ 	.byte	0x04, 0x17
        /*008a*/ 	.short	(.L_29 - .L_28)
.L_28:
        /*008c*/ 	.word	0x00000000
        /*0090*/ 	.short	0x0000
        /*0092*/ 	.short	0x0000
        /*0094*/ 	.byte	0x00, 0xf4, 0x21, 0x00


	//----- nvinfo : EIATTR_SPARSE_MMA_MASK
	.align		4
.L_29:
        /*0098*/ 	.byte	0x03, 0x50
        /*009a*/ 	.short	0x0000


	//----- nvinfo : EIATTR_MAXREG_COUNT
	.align		4
        /*009c*/ 	.byte	0x03, 0x1b
        /*009e*/ 	.short	0x00ff


	//----- nvinfo : EIATTR_EXIT_INSTR_OFFSETS
	.align		4
        /*00a0*/ 	.byte	0x04, 0x1c
        /*00a2*/ 	.short	(.L_31 - .L_30)


	//   ....[0]....
.L_30:
        /*00a4*/ 	.word	0x000003e0


	//----- nvinfo : EIATTR_REQNTID
	.align		4
.L_31:
        /*00a8*/ 	.byte	0x04, 0x10
        /*00aa*/ 	.short	(.L_33 - .L_32)
.L_32:
        /*00ac*/ 	.word	0x00000080
        /*00b0*/ 	.word	0x00000001
        /*00b4*/ 	.word	0x00000001


	//----- nvinfo : EIATTR_CBANK_PARAM_SIZE
	.align		4
.L_33:
        /*00b8*/ 	.byte	0x03, 0x19
        /*00ba*/ 	.short	0x0044


	//----- nvinfo : EIATTR_PARAM_CBANK
	.align		4
        /*00bc*/ 	.byte	0x04, 0x0a
        /*00be*/ 	.short	(.L_35 - .L_34)
	.align		4
.L_34:
        /*00c0*/ 	.word	index@(.nv.constant0.triton_poi_fused__native_batch_norm_legit_no_training__prelu_kernel_add_14)
        /*00c4*/ 	.short	0x0210
        /*00c6*/ 	.short	0x0044


	//----- nvinfo : EIATTR_SW_WAR
	.align		4
.L_35:
        /*00c8*/ 	.byte	0x04, 0x36
        /*00ca*/ 	.short	(.L_37 - .L_36)
.L_36:
        /*00cc*/ 	.word	0x00000008
.L_37:


//--------------------- .nv.callgraph             --------------------------
	.section	.nv.callgraph,"",@"SHT_CUDA_CALLGRAPH"
	.align	4
	.sectionentsize	8
	.align		4
        /*0000*/ 	.word	0x00000000
	.align		4
        /*0004*/ 	.word	0xffffffff
	.align		4
        /*0008*/ 	.word	0x00000000
	.align		4
        /*000c*/ 	.word	0xfffffffe
	.align		4
        /*0010*/ 	.word	0x00000000
	.align		4
        /*0014*/ 	.word	0xfffffffd
	.align		4
        /*0018*/ 	.word	0x00000000
	.align		4
        /*001c*/ 	.word	0xfffffffc


//--------------------- .nv.constant4             --------------------------
	.section	.nv.constant4,"a",@progbits
	.align	8
	.align		8
.nv.constant4:
        /*0000*/ 	.dword	_$_str
	.align		8
        /*0008*/ 	.dword	_$_str_$_2


//--------------------- .text.triton_poi_fused__native_batch_norm_legit_no_training__prelu_kernel_add_14 --------------------------
	.section	.text.triton_poi_fused__native_batch_norm_legit_no_training__prelu_kernel_add_14,"ax",@progbits
	.align	128
        .global         triton_poi_fused__native_batch_norm_legit_no_training__prelu_kernel_add_14
        .type           triton_poi_fused__native_batch_norm_legit_no_training__prelu_kernel_add_14,@function
        .size           triton_poi_fused__native_batch_norm_legit_no_training__prelu_kernel_add_14,(.L_x_1 - triton_poi_fused__native_batch_norm_legit_no_training__prelu_kernel_add_14)
        .other          triton_poi_fused__native_batch_norm_legit_no_training__prelu_kernel_add_14,@"STO_CUDA_ENTRY STV_DEFAULT"
triton_poi_fused__native_batch_norm_legit_no_training__prelu_kernel_add_14:
.text.triton_poi_fused__native_batch_norm_legit_no_training__prelu_kernel_add_14:
[----:B------:R-:W-:Y:S01]  /*0000*/  LDC R1, c[0x0][0x28] ;  /* 0x00000a00ff017b82 */ /* 0x000fe20000000800 */
[----:B------:R-:W1:Y:S07]  /*0010*/  S2R R0, SR_TID.X ;  /* 0x0000000000007919 */ /* 0x000e6e0000002100 */
[----:B------:R-:W2:Y:S01]  /*0020*/  LDC.64 R10, c[0x0][0x228] ;  /* 0x00008a00ff0a7b82 */ /* 0x000ea20000000a00 */
[----:B------:R-:W-:Y:S01]  /*0030*/  ULDC.64 UR4, c[0x0][0x208] ;  /* 0x0000820000047ab9 */ /* 0x000fe20000000a00 */
[----:B------:R-:W3:Y:S06]  /*0040*/  S2R R5, SR_CTAID.X ;  /* 0x0000000000057919 */ /* 0x000eec0000002500 */
[----:B------:R-:W4:Y:S08]  /*0050*/  LDC.64 R12, c[0x0][0x220] ;  /* 0x00008800ff0c7b82 */ /* 0x000f300000000a00 */
[----:B------:R-:W5:Y:S08]  /*0060*/  LDC.64 R16, c[0x0][0x238] ;  /* 0x00008e00ff107b82 */ /* 0x000f700000000a00 */
[----:B------:R-:W2:Y:S01]  /*0070*/  LDC.64 R14, c[0x0][0x230] ;  /* 0x00008c00ff0e7b82 */ /* 0x000ea20000000a00 */
[----:B-1----:R-:W-:-:S07]  /*0080*/  SHF.L.U32 R0, R0, 0x1, RZ ;  /* 0x0000000100007819 */ /* 0x002fce00000006ff */
[----:B------:R-:W1:Y:S01]  /*0090*/  LDC.64 R6, c[0x0][0x240] ;  /* 0x00009000ff067b82 */ /* 0x000e620000000a00 */
[----:B---3--:R-:W-:Y:S02]  /*00a0*/  SHF.R.S32.HI R3, RZ, 0x17, R5 ;  /* 0x00000017ff037819 */ /* 0x008fe40000011405 */
[----:B------:R-:W-:Y:S02]  /*00b0*/  LOP3.LUT R0, R0, 0xfe, RZ, 0xc0, !PT ;  /* 0x000000fe00007812 */ /* 0x000fe400078ec0ff */
[----:B------:R-:W-:-:S03]  /*00c0*/  SGXT R3, R3, 0x1 ;  /* 0x000000010303781a */ /* 0x000fc60000000200 */
[----:B------:R-:W3:Y:S01]  /*00d0*/  LDC.64 R18, c[0x0][0x248] ;  /* 0x00009200ff127b82 */ /* 0x000ee20000000a00 */
[----:B------:R-:W-:-:S04]  /*00e0*/  LEA R0, R5, R0, 0x8 ;  /* 0x0000000005007211 */ /* 0x000fc800078e40ff */
[----:B------:R-:W-:-:S04]  /*00f0*/  LEA.HI R3, R3, R0, RZ, 0x8 ;  /* 0x0000000003037211 */ /* 0x000fc800078f40ff */
[----:B------:R-:W-:-:S05]  /*0100*/  SHF.R.S32.HI R3, RZ, 0x8, R3 ;  /* 0x00000008ff037819 */ /* 0x000fca0000011403 */
[----:B------:R-:W-:-:S05]  /*0110*/  IMAD.HI R2, R3, 0x2aaaaaab, RZ ;  /* 0x2aaaaaab03027827 */ /* 0x000fca00078e02ff */
[----:B------:R-:W-:-:S04]  /*0120*/  SHF.R.U32.HI R5, RZ, 0x1f, R2 ;  /* 0x0000001fff057819 */ /* 0x000fc80000011602 */
[----:B------:R-:W-:Y:S02]  /*0130*/  LEA.HI R2, R2, R5, RZ, 0x1e ;  /* 0x0000000502027211 */ /* 0x000fe400078ff0ff */
[----:B------:R-:W1:Y:S03]  /*0140*/  LDC.64 R4, c[0x0][0x218] ;  /* 0x00008600ff047b82 */ /* 0x000e660000000a00 */
[----:B------:R-:W-:-:S04]  /*0150*/  IMAD R3, R2, -0x18, R3 ;  /* 0xffffffe802037824 */ /* 0x000fc800078e0203 */
[----:B--2---:R-:W-:-:S05]  /*0160*/  IMAD.WIDE R10, R3, 0x4, R10 ;  /* 0x00000004030a7825 */ /* 0x004fca00078e020a */
[----:B------:R5:W2:Y:S01]  /*0170*/  LDG.E.EL R2, desc[UR4][R10.64] ;  /* 0x000000040a027981 */ /* 0x000aa2000c2e1900 */
[----:B----4-:R-:W-:-:S05]  /*0180*/  IMAD.WIDE R12, R3, 0x4, R12 ;  /* 0x00000004030c7825 */ /* 0x010fca00078e020c */
[----:B------:R4:W4:Y:S01]  /*0190*/  LDG.E.EL R8, desc[UR4][R12.64] ;  /* 0x000000040c087981 */ /* 0x000922000c2e1900 */
[----:B01----:R-:W-:-:S04]  /*01a0*/  IMAD.WIDE R4, R0, 0x4, R4 ;  /* 0x0000000400047825 */ /* 0x003fc800078e0204 */
[C---:B-----5:R-:W-:Y:S02]  /*01b0*/  IMAD.WIDE R10, R3.reuse, 0x4, R16 ;  /* 0x00000004030a7825 */ /* 0x060fe400078e0210 */
[----:B------:R-:W5:Y:S02]  /*01c0*/  LDG.E.64 R4, desc[UR4][R4.64] ;  /* 0x0000000404047981 */ /* 0x000f64000c1e1b00 */
[C---:B------:R-:W-:Y:S02]  /*01d0*/  IMAD.WIDE R14, R3.reuse, 0x4, R14 ;  /* 0x00000004030e7825 */ /* 0x040fe400078e020e */
[----:B------:R-:W5:Y:S04]  /*01e0*/  LDG.E.EL R10, desc[UR4][R10.64] ;  /* 0x000000040a0a7981 */ /* 0x000f68000c2e1900 */
[----:B------:R-:W5:Y:S01]  /*01f0*/  LDG.E.EL R9, desc[UR4][R14.64] ;  /* 0x000000040e097981 */ /* 0x000f62000c2e1900 */
[----:B------:R-:W-:-:S04]  /*0200*/  IMAD.WIDE R16, R3, 0x4, R6 ;  /* 0x0000000403107825 */ /* 0x000fc800078e0206 */
[----:B---3--:R-:W-:Y:S02]  /*0210*/  IMAD.WIDE R6, R0, 0x4, R18 ;  /* 0x0000000400067825 */ /* 0x008fe400078e0212 */
[----:B------:R-:W3:Y:S04]  /*0220*/  LDG.E.EL R16, desc[UR4][R16.64] ;  /* 0x0000000410107981 */ /* 0x000ee8000c2e1900 */
[----:B------:R-:W3:Y:S01]  /*0230*/  LDG.E.64 R6, desc[UR4][R6.64] ;  /* 0x0000000406067981 */ /* 0x000ee2000c1e1b00 */
[----:B------:R-:W-:Y:S01]  /*0240*/  HFMA2.MMA R3, -RZ, RZ, 1.625, 0 ;  /* 0x3e800000ff037435 */ /* 0x000fe200000001ff */
[----:B--2---:R-:W-:-:S04]  /*0250*/  FADD R2, R2, 9.9999997473787516356e-06 ;  /* 0x3727c5ac02027421 */ /* 0x004fc80000000000 */
[----:B----4-:R-:W0:Y:S02]  /*0260*/  MUFU.SQRT R12, R2 ;  /* 0x00000002000c7308 */ /* 0x010e240000002000 */
[C---:B0-----:R-:W-:Y:S02]  /*0270*/  FSETP.GT.AND P0, PT, R12.reuse, 8.50705917302346158658e+37, PT ;  /* 0x7e8000000c00780b */ /* 0x041fe40003f04000 */
[----:B------:R-:W-:-:S11]  /*0280*/  FSETP.GEU.AND P1, PT, R12, 1.175494350822287508e-38, PT ;  /* 0x008000000c00780b */ /* 0x000fd60003f2e000 */
[----:B------:R-:W-:-:S04]  /*0290*/  @P0 FMUL R12, R12, 0.25 ;  /* 0x3e8000000c0c0820 */ /* 0x000fc80000400000 */
[----:B------:R-:W-:-:S06]  /*02a0*/  @!P1 FMUL R12, R12, 16777216 ;  /* 0x4b8000000c0c9820 */ /* 0x000fcc0000400000 */
[----:B------:R-:W0:Y:S01]  /*02b0*/  MUFU.RCP R12, R12 ;  /* 0x0000000c000c7308 */ /* 0x000e220000001000 */
[----:B------:R-:W-:Y:S01]  /*02c0*/  FSEL R3, R3, 1, P0 ;  /* 0x3f80000003037808 */ /* 0x000fe20000000000 */
[----:B-----5:R-:W-:-:S04]  /*02d0*/  FADD R4, R4, -R8 ;  /* 0x8000000804047221 */ /* 0x020fc80000000000 */
[----:B------:R-:W-:Y:S01]  /*02e0*/  @!P1 FMUL R3, R3, 16777216 ;  /* 0x4b80000003039820 */ /* 0x000fe20000400000 */
[----:B------:R-:W-:-:S03]  /*02f0*/  FADD R5, R5, -R8 ;  /* 0x8000000805057221 */ /* 0x000fc60000000000 */
[----:B0-----:R-:W-:-:S04]  /*0300*/  FMUL R3, R12, R3 ;  /* 0x000000030c037220 */ /* 0x001fc80000400000 */
[-C--:B------:R-:W-:Y:S01]  /*0310*/  FMUL R4, R4, R3.reuse ;  /* 0x0000000304047220 */ /* 0x080fe20000400000 */
[----:B------:R-:W-:Y:S02]  /*0320*/  FMUL R5, R5, R3 ;  /* 0x0000000305057220 */ /* 0x000fe40000400000 */
[----:B------:R-:W0:Y:S01]  /*0330*/  LDC.64 R2, c[0x0][0x210] ;  /* 0x00008400ff027b82 */ /* 0x000e220000000a00 */
[C-C-:B------:R-:W-:Y:S01]  /*0340*/  FFMA R11, R9.reuse, R4, R10.reuse ;  /* 0x00000004090b7223 */ /* 0x140fe2000000000a */
[----:B------:R-:W-:-:S04]  /*0350*/  FFMA R5, R9, R5, R10 ;  /* 0x0000000509057223 */ /* 0x000fc8000000000a */
[----:B------:R-:W-:Y:S02]  /*0360*/  FSETP.GT.AND P0, PT, R11, RZ, PT ;  /* 0x000000ff0b00720b */ /* 0x000fe40003f04000 */
[----:B------:R-:W-:-:S11]  /*0370*/  FSETP.GT.AND P1, PT, R5, RZ, PT ;  /* 0x000000ff0500720b */ /* 0x000fd60003f24000 */
[C---:B---3--:R-:W-:Y:S02]  /*0380*/  @!P0 FMUL R11, R16.reuse, R11 ;  /* 0x0000000b100b8220 */ /* 0x048fe40000400000 */
[----:B------:R-:W-:Y:S02]  /*0390*/  @!P1 FMUL R5, R16, R5 ;  /* 0x0000000510059220 */ /* 0x000fe40000400000 */
[----:B------:R-:W-:Y:S01]  /*03a0*/  FADD R6, R6, R11 ;  /* 0x0000000b06067221 */ /* 0x000fe20000000000 */
[----:B0-----:R-:W-:-:S04]  /*03b0*/  IMAD.WIDE R2, R0, 0x4, R2 ;  /* 0x0000000400027825 */ /* 0x001fc800078e0202 */
[----:B------:R-:W-:-:S05]  /*03c0*/  FADD R7, R7, R5 ;  /* 0x0000000507077221 */ /* 0x000fca0000000000 */
[----:B------:R-:W-:Y:S01]  /*03d0*/  STG.E.64 desc[UR4][R2.64], R6 ;  /* 0x0000000602007986 */ /* 0x000fe2000c101b04 */
[----:B------:R-:W-:Y:S05]  /*03e0*/  EXIT ;  /* 0x000000000000794d */ /* 0x000fea0003800000 */
.L_x_0:
[----:B------:R-:W-:-:S00]  /*03f0*/  BRA `(.L_x_0) ;  /* 0xfffffffc00fc7947 */ /* 0x000fc0000383ffff */
[----:B------:R-:W-:-:S00]  /*0400*/  NOP ;  /* 0x0000000000007918 */ /* 0x000fc00000000000 */
[----:B------:R-:W-:-:S00]  /*0410*/  NOP ;  /* 0x0000000000007918 */ /* 0x000fc00000000000 */
[----:B------:R-:W-:-:S00]  /*0420*/  NOP ;  /* 0x0000000000007918 */ /* 0x000fc00000000000 */
[----:B------:R-:W-:-:S00]  /*0430*/  NOP ;  /* 0x0000000000007918 */ /* 0x000fc00000000000 */
[----:B------:R-:W-:-:S00]  /*0440*/  NOP ;  /* 0x0000000000007918 */ /* 0x000fc00000000000 */
[----:B------:R-:W-:-:S00]  /*0450*/  NOP ;  /* 0x0000000000007918 */ /* 0x000fc00000000000 */
[----:B------:R-:W-:-:S00]  /*0460*/  NOP ;  /* 0x0000000000007918 */ /* 0x000fc00000000000 */
[----:B------:R-:W-:-:S00]  /*0470*/  NOP ;  /* 0x0000000000007918 */ /* 0x000fc00000000000 */
.L_x_1:


//--------------------- .nv.global.init           --------------------------
	.section	.nv.global.init,"aw",@progbits
.nv.global.init:
	.type		_$_str,@object
	.size		_$_str,(_$_str_$_2 - _$_str)
_$_str:
        /*0000*/ 	.byte	0x5f, 0x5f, 0x43, 0x55, 0x44, 0x41, 0x5f, 0x46, 0x54, 0x5a, 0x00
	.type		_$_str_$_2,@object
	.size		_$_str_$_2,(.L_1 - _$_str_$_2)
_$_str_$_2:
        /*000b*/ 	.byte	0x5f, 0x5f, 0x43, 0x55, 0x44, 0x41, 0x5f, 0x50, 0x52, 0x45, 0x43, 0x5f, 0x53, 0x51, 0x52, 0x54
        /*001b*/ 	.byte	0x00
.L_1:


//--------------------- .nv.constant0.triton_poi_fused__native_batch_norm_legit_no_training__prelu_kernel_add_14 --------------------------
	.section	.nv.constant0.triton_poi_fused__native_batch_norm_legit_no_training__prelu_kernel_add_14,"a",@progbits
	.sectionflags	@""
	.align	4
.nv.constant0.triton_poi_fused__native_batch_norm_legit_no_training__prelu_kernel_add_14:
	.zero		596
